	.headerflags	@"EF_CUDA_TEXMODE_UNIFIED EF_CUDA_64BIT_ADDRESS EF_CUDA_ACCELERATORS EF_CUDA_SM90 EF_CUDA_VIRTUAL_SM(EF_CUDA_SM90)"
	.elftype	@"ET_EXEC"


//--------------------- .nv.info                  --------------------------
	.section	.nv.info,"",@"SHT_CUDA_INFO"
	.align	4


	//----- nvinfo : EIATTR_REGCOUNT
	.align		4
        /*0000*/ 	.byte	0x04, 0x2f
        /*0002*/ 	.short	(.L_3 - .L_2)
	.align		4
.L_2:
        /*0004*/ 	.word	index@(triton_poi_fused__native_batch_norm_legit_no_training_relu_15)
        /*0008*/ 	.word	0x00000020


	//----- nvinfo : EIATTR_MIN_STACK_SIZE
	.align		4
.L_3:
        /*000c*/ 	.byte	0x04, 0x12
        /*000e*/ 	.short	(.L_5 - .L_4)
	.align		4
.L_4:
        /*0010*/ 	.word	index@(triton_poi_fused__native_batch_norm_legit_no_training_relu_15)
        /*0014*/ 	.word	0x00000000


	//----- nvinfo : EIATTR_FRAME_SIZE
	.align		4
.L_5:
        /*0018*/ 	.byte	0x04, 0x11
        /*001a*/ 	.short	(.L_7 - .L_6)
	.align		4
.L_6:
        /*001c*/ 	.word	index@(triton_poi_fused__native_batch_norm_legit_no_training_relu_15)
        /*0020*/ 	.word	0x00000000


	//----- nvinfo : EIATTR_MIN_STACK_SIZE
	.align		4
.L_7:
        /*0024*/ 	.byte	0x04, 0x12
        /*0026*/ 	.short	(.L_9 - .L_8)
	.align		4
.L_8:
        /*0028*/ 	.word	index@(triton_poi_fused__native_batch_norm_legit_no_training_relu_15)
        /*002c*/ 	.word	0x00000000
.L_9:


//--------------------- .nv.info.triton_poi_fused__native_batch_norm_legit_no_training_relu_15 --------------------------
	.section	.nv.info.triton_poi_fused__native_batch_norm_legit_no_training_relu_15,"",@"SHT_CUDA_INFO"
	.sectionflags	@""
	.align	4


	//----- nvinfo : EIATTR_CUDA_API_VERSION
	.align		4
        /*0000*/ 	.byte	0x04, 0x37
        /*0002*/ 	.short	(.L_11 - .L_10)
.L_10:
        /*0004*/ 	.word	0x0000007c


	//----- nvinfo : EIATTR_KPARAM_INFO
	.align		4
.L_11:
        /*0008*/ 	.byte	0x04, 0x17
        /*000a*/ 	.short	(.L_13 - .L_12)
.L_12:
        /*000c*/ 	.word	0x00000000
        /*0010*/ 	.short	0x0007
        /*0012*/ 	.short	0x0034
        /*0014*/ 	.byte	0x00, 0xf0, 0x11, 0x00


	//----- nvinfo : EIATTR_KPARAM_INFO
	.align		4
.L_13:
        /*0018*/ 	.byte	0x04, 0x17
        /*001a*/ 	.short	(.L_15 - .L_14)
.L_14:
        /*001c*/ 	.word	0x00000000
        /*0020*/ 	.short	0x0006
        /*0022*/ 	.short	0x0030
        /*0024*/ 	.byte	0x00, 0xf0, 0x11, 0x00


	//----- nvinfo : EIATTR_KPARAM_INFO
	.align		4
.L_15:
        /*0028*/ 	.byte	0x04, 0x17
        /*002a*/ 	.short	(.L_17 - .L_16)
.L_16:
        /*002c*/ 	.word	0x00000000
        /*0030*/ 	.short	0x0005
        /*0032*/ 	.short	0x0028
        /*0034*/ 	.byte	0x00, 0xf4, 0x21, 0x00


	//----- nvinfo : EIATTR_KPARAM_INFO
	.align		4
.L_17:
        /*0038*/ 	.byte	0x04, 0x17
        /*003a*/ 	.short	(.L_19 - .L_18)
.L_18:
        /*003c*/ 	.word	0x00000000
        /*0040*/ 	.short	0x0004
        /*0042*/ 	.short	0x0020
        /*0044*/ 	.byte	0x00, 0xf4, 0x21, 0x00


	//----- nvinfo : EIATTR_KPARAM_INFO
	.align		4
.L_19:
        /*0048*/ 	.byte	0x04, 0x17
        /*004a*/ 	.short	(.L_21 - .L_20)
.L_20:
        /*004c*/ 	.word	0x00000000
        /*0050*/ 	.short	0x0003
        /*0052*/ 	.short	0x0018
        /*0054*/ 	.byte	0x00, 0xf4, 0x21, 0x00


	//----- nvinfo : EIATTR_KPARAM_INFO
	.align		4
.L_21:
        /*0058*/ 	.byte	0x04, 0x17
        /*005a*/ 	.short	(.L_23 - .L_22)
.L_22:
        /*005c*/ 	.word	0x00000000
        /*0060*/ 	.short	0x0002
        /*0062*/ 	.short	0x0010
        /*0064*/ 	.byte	0x00, 0xf4, 0x21, 0x00


	//----- nvinfo : EIATTR_KPARAM_INFO
	.align		4
.L_23:
        /*0068*/ 	.byte	0x04, 0x17
        /*006a*/ 	.short	(.L_25 - .L_24)
.L_24:
        /*006c*/ 	.word	0x00000000
        /*0070*/ 	.short	0x0001
        /*0072*/ 	.short	0x0008
        /*0074*/ 	.byte	0x00, 0xf4, 0x21, 0x00


	//----- nvinfo : EIATTR_KPARAM_INFO
	.align		4
.L_25:
        /*0078*/ 	.byte	0x04, 0x17
        /*007a*/ 	.short	(.L_27 - .L_26)
.L_26:
        /*007c*/ 	.word	0x00000000
        /*0080*/ 	.short	0x0000
        /*0082*/ 	.short	0x0000
        /*0084*/ 	.byte	0x00, 0xf4, 0x21, 0x00


	//----- nvinfo : EIATTR_SPARSE_MMA_MASK
	.align		4
.L_27:
        /*0088*/ 	.byte	0x03, 0x50
        /*008a*/ 	.short	0x0000


	//----- nvinfo : EIATTR_MAXREG_COUNT
	.align		4
        /*008c*/ 	.byte	0x03, 0x1b
        /*008e*/ 	.short	0x00ff


	//----- nvinfo : EIATTR_EXIT_INSTR_OFFSETS
	.align		4
        /*0090*/ 	.byte	0x04, 0x1c
        /*0092*/ 	.short	(.L_29 - .L_28)


	//   ....[0]....
.L_28:
        /*0094*/ 	.word	0x00000c30


	//   ....[1]....
        /*0098*/ 	.word	0x00000c80


	//----- nvinfo : EIATTR_REQNTID
	.align		4
.L_29:
        /*009c*/ 	.byte	0x04, 0x10
        /*009e*/ 	.short	(.L_31 - .L_30)
.L_30:
        /*00a0*/ 	.word	0x00000080
        /*00a4*/ 	.word	0x00000001
        /*00a8*/ 	.word	0x00000001


	//----- nvinfo : EIATTR_CBANK_PARAM_SIZE
	.align		4
.L_31:
        /*00ac*/ 	.byte	0x03, 0x19
        /*00ae*/ 	.short	0x0038


	//----- nvinfo : EIATTR_PARAM_CBANK
	.align		4
        /*00b0*/ 	.byte	0x04, 0x0a
        /*00b2*/ 	.short	(.L_33 - .L_32)
	.align		4
.L_32:
        /*00b4*/ 	.word	index@(.nv.constant0.triton_poi_fused__native_batch_norm_legit_no_training_relu_15)
        /*00b8*/ 	.short	0x0210
        /*00ba*/ 	.short	0x0038


	//----- nvinfo : EIATTR_SW_WAR
	.align		4
.L_33:
        /*00bc*/ 	.byte	0x04, 0x36
        /*00be*/ 	.short	(.L_35 - .L_34)
.L_34:
        /*00c0*/ 	.word	0x00000008
.L_35:


//--------------------- .nv.callgraph             --------------------------
	.section	.nv.callgraph,"",@"SHT_CUDA_CALLGRAPH"
	.align	4
	.sectionentsize	8
	.align		4
        /*0000*/ 	.word	0x00000000
	.align		4
        /*0004*/ 	.word	0xffffffff
	.align		4
        /*0008*/ 	.word	0x00000000
	.align		4
        /*000c*/ 	.word	0xfffffffe
	.align		4
        /*0010*/ 	.word	0x00000000
	.align		4
        /*0014*/ 	.word	0xfffffffd
	.align		4
        /*0018*/ 	.word	0x00000000
	.align		4
        /*001c*/ 	.word	0xfffffffc


//--------------------- .nv.constant4             --------------------------
	.section	.nv.constant4,"a",@progbits
	.align	8
	.align		8
.nv.constant4:
        /*0000*/ 	.dword	_$_str
	.align		8
        /*0008*/ 	.dword	_$_str_$_2


//--------------------- .text.triton_poi_fused__native_batch_norm_legit_no_training_relu_15 --------------------------
	.section	.text.triton_poi_fused__native_batch_norm_legit_no_training_relu_15,"ax",@progbits
	.sectionflags	@"SHF_BARRIERS=1"
	.align	128
        .global         triton_poi_fused__native_batch_norm_legit_no_training_relu_15
        .type           triton_poi_fused__native_batch_norm_legit_no_training_relu_15,@function
        .size           triton_poi_fused__native_batch_norm_legit_no_training_relu_15,(.L_x_1 - triton_poi_fused__native_batch_norm_legit_no_training_relu_15)
        .other          triton_poi_fused__native_batch_norm_legit_no_training_relu_15,@"STO_CUDA_ENTRY STV_DEFAULT"
triton_poi_fused__native_batch_norm_legit_no_training_relu_15:
.text.triton_poi_fused__native_batch_norm_legit_no_training_relu_15:
[----:B------:R-:W0:Y:S01]  /*0000*/  LDC R1, c[0x0][0x28] ;  /* 0x00000a00ff017b82 */ /* 0x000e220000000800 */
[----:B------:R-:W1:Y:S07]  /*0010*/  S2R R3, SR_TID.X ;  /* 0x0000000000037919 */ /* 0x000e6e0000002100 */
[----:B------:R-:W2:Y:S01]  /*0020*/  S2UR UR8, SR_CTAID.X ;  /* 0x00000000000879c3 */ /* 0x000ea20000002500 */
[----:B------:R-:W-:Y:S01]  /*0030*/  ULDC.64 UR6, c[0x0][0x208] ;  /* 0x0000820000067ab9 */ /* 0x000fe20000000a00 */
[----:B------:R-:W3:Y:S06]  /*0040*/  S2R R2, SR_CTAID.Y ;  /* 0x0000000000027919 */ /* 0x000eec0000002600 */
[----:B------:R-:W4:Y:S08]  /*0050*/  LDC.64 R18, c[0x0][0x220] ;  /* 0x00008800ff127b82 */ /* 0x000f300000000a00 */
[----:B------:R-:W5:Y:S01]  /*0060*/  LDC.64 R12, c[0x0][0x218] ;  /* 0x00008600ff0c7b82 */ /* 0x000f620000000a00 */
[----:B--2---:R-:W-:Y:S01]  /*0070*/  IMAD.U32 R11, RZ, RZ, UR8 ;  /* 0x00000008ff0b7e24 */ /* 0x004fe2000f8e00ff */
[----:B------:R-:W-:-:S06]  /*0080*/  UISETP.GE.AND UP0, UPT, UR8, 0x400, UPT ;  /* 0x000004000800788c */ /* 0x000fcc000bf06270 */
[----:B------:R-:W2:Y:S01]  /*0090*/  LDC.64 R20, c[0x0][0x228] ;  /* 0x00008a00ff147b82 */ /* 0x000ea20000000a00 */
[----:B-1----:R-:W-:Y:S01]  /*00a0*/  IMAD.SHL.U32 R29, R3, 0x4, RZ ;  /* 0x00000004031d7824 */ /* 0x002fe200078e00ff */
[----:B------:R-:W-:Y:S02]  /*00b0*/  PLOP3.LUT P1, PT, PT, PT, UP0, 0x80, 0x0 ;  /* 0x000000000000781c */ /* 0x000fe40003f2f008 */
[----:B------:R-:W-:Y:S01]  /*00c0*/  PLOP3.LUT P0, PT, PT, PT, UP0, 0x80, 0x0 ;  /* 0x000000000000781c */ /* 0x000fe20003f0f008 */
[----:B---3--:R-:W-:Y:S01]  /*00d0*/  IMAD.SHL.U32 R0, R2, 0x400, RZ ;  /* 0x0000040002007824 */ /* 0x008fe200078e00ff */
[----:B------:R-:W-:Y:S02]  /*00e0*/  LOP3.LUT R29, R29, 0x1fc, RZ, 0xc0, !PT ;  /* 0x000001fc1d1d7812 */ /* 0x000fe400078ec0ff */
[----:B------:R-:W1:Y:S01]  /*00f0*/  LDC.64 R22, c[0x0][0x230] ;  /* 0x00008c00ff167b82 */ /* 0x000e620000000a00 */
[----:B------:R-:W-:Y:S02]  /*0100*/  SHF.R.S32.HI R9, RZ, 0x15, R2 ;  /* 0x00000015ff097819 */ /* 0x000fe40000011402 */
[----:B------:R-:W-:-:S02]  /*0110*/  LOP3.LUT R24, R0, R29, RZ, 0xfc, !PT ;  /* 0x0000001d00187212 */ /* 0x000fc400078efcff */
[----:B------:R-:W-:Y:S02]  /*0120*/  SGXT R9, R9, 0x1 ;  /* 0x000000010909781a */ /* 0x000fe40000000200 */
[----:B------:R-:W-:Y:S02]  /*0130*/  SHF.R.S32.HI R5, RZ, 0x1f, R24 ;  /* 0x0000001fff057819 */ /* 0x000fe40000011418 */
[-C--:B------:R-:W-:Y:S02]  /*0140*/  LEA.HI R9, R9, R24.reuse, RZ, 0x9 ;  /* 0x0000001809097211 */ /* 0x080fe400078f48ff */
[----:B------:R-:W-:Y:S02]  /*0150*/  LEA.HI R2, R5, R24, RZ, 0x9 ;  /* 0x0000001805027211 */ /* 0x000fe400078f48ff */
[----:B------:R-:W3:Y:S01]  /*0160*/  LDC.64 R4, c[0x0][0x210] ;  /* 0x00008400ff047b82 */ /* 0x000ee20000000a00 */
[----:B------:R-:W-:Y:S02]  /*0170*/  LEA R9, R9, 0x80000, 0xa ;  /* 0x0008000009097811 */ /* 0x000fe400078e50ff */
[C---:B------:R-:W-:Y:S01]  /*0180*/  LOP3.LUT R7, R2.reuse, 0xfffffe00, RZ, 0xc0, !PT ;  /* 0xfffffe0002077812 */ /* 0x040fe200078ec0ff */
[----:B------:R-:W-:Y:S01]  /*0190*/  IMAD.SHL.U32 R2, R2, 0x400, RZ ;  /* 0x0000040002027824 */ /* 0x000fe200078e00ff */
[----:B------:R-:W-:-:S03]  /*01a0*/  LOP3.LUT R9, R9, 0xfff80000, RZ, 0xc0, !PT ;  /* 0xfff8000009097812 */ /* 0x000fc600078ec0ff */
[----:B------:R-:W-:Y:S01]  /*01b0*/  IMAD.IADD R24, R24, 0x1, -R7 ;  /* 0x0000000118187824 */ /* 0x000fe200078e0a07 */
[----:B------:R-:W-:-:S03]  /*01c0*/  LOP3.LUT R7, R2, 0xfff80000, RZ, 0xc0, !PT ;  /* 0xfff8000002077812 */ /* 0x000fc600078ec0ff */
[----:B------:R-:W-:Y:S01]  /*01d0*/  IMAD R2, R11, 0x200, R24 ;  /* 0x000002000b027824 */ /* 0x000fe200078e0218 */
[----:B------:R-:W-:Y:S01]  /*01e0*/  CS2R R10, SRZ ;  /* 0x00000000000a7805 */ /* 0x000fe2000001ff00 */
[----:B----4-:R-:W-:-:S04]  /*01f0*/  IMAD.WIDE R18, R24, 0x4, R18 ;  /* 0x0000000418127825 */ /* 0x010fc800078e0212 */
[C---:B------:R-:W-:Y:S02]  /*0200*/  IMAD.IADD R9, R2.reuse, 0x1, R9 ;  /* 0x0000000102097824 */ /* 0x040fe400078e0209 */
[----:B------:R-:W-:Y:S02]  /*0210*/  IMAD.IADD R7, R2, 0x1, R7 ;  /* 0x0000000102077824 */ /* 0x000fe400078e0207 */
[----:B-----5:R-:W-:-:S04]  /*0220*/  IMAD.WIDE R12, R24, 0x4, R12 ;  /* 0x00000004180c7825 */ /* 0x020fc800078e020c */
[--C-:B---3--:R-:W-:Y:S01]  /*0230*/  IMAD.WIDE R16, R9, 0x4, R4.reuse ;  /* 0x0000000409107825 */ /* 0x108fe200078e0204 */
[----:B------:R-:W-:Y:S01]  /*0240*/  CS2R R8, SRZ ;  /* 0x0000000000087805 */ /* 0x000fe2000001ff00 */
[----:B------:R-:W3:Y:S02]  /*0250*/  LDG.E.EL.128 R12, desc[UR6][R12.64] ;  /* 0x000000060c0c7981 */ /* 0x000ee4000c2e1d00 */
[----:B------:R-:W-:Y:S01]  /*0260*/  IMAD.WIDE R26, R7, 0x4, R4 ;  /* 0x00000004071a7825 */ /* 0x000fe200078e0204 */
[----:B------:R-:W-:Y:S02]  /*0270*/  CS2R R4, SRZ ;  /* 0x0000000000047805 */ /* 0x000fe4000001ff00 */
[----:B------:R-:W-:Y:S01]  /*0280*/  CS2R R6, SRZ ;  /* 0x0000000000067805 */ /* 0x000fe2000001ff00 */
[----:B------:R4:W5:Y:S05]  /*0290*/  @!P1 LDG.E.EL.128 R8, desc[UR6][R16.64] ;  /* 0x0000000610089981 */ /* 0x00096a000c2e1d00 */
[----:B------:R-:W3:Y:S04]  /*02a0*/  @!P0 LDG.E.EL.128 R4, desc[UR6][R26.64] ;  /* 0x000000061a048981 */ /* 0x000ee8000c2e1d00 */
[----:B------:R-:W3:Y:S01]  /*02b0*/  LDG.E.EL.128 R16, desc[UR6][R18.64] ;  /* 0x0000000612107981 */ /* 0x000ee2000c2e1d00 */
[----:B--2---:R-:W-:-:S04]  /*02c0*/  IMAD.WIDE R20, R24, 0x4, R20 ;  /* 0x0000000418147825 */ /* 0x004fc800078e0214 */
[----:B-1----:R-:W-:Y:S02]  /*02d0*/  IMAD.WIDE R24, R24, 0x4, R22 ;  /* 0x0000000418187825 */ /* 0x002fe400078e0216 */
[----:B------:R-:W2:Y:S04]  /*02e0*/  LDG.E.EL.128 R20, desc[UR6][R20.64] ;  /* 0x0000000614147981 */ /* 0x000ea8000c2e1d00 */
[----:B0-----:R-:W2:Y:S01]  /*02f0*/  LDG.E.EL.128 R24, desc[UR6][R24.64] ;  /* 0x0000000618187981 */ /* 0x001ea2000c2e1d00 */
[----:B------:R-:W0:Y:S01]  /*0300*/  S2UR UR5, SR_CgaCtaId ;  /* 0x00000000000579c3 */ /* 0x000e220000008800 */
[----:B------:R-:W-:Y:S02]  /*0310*/  UMOV UR4, 0x400 ;  /* 0x0000040000047882 */ /* 0x000fe40000000000 */
[----:B0-----:R-:W-:-:S06]  /*0320*/  UPRMT UR4, UR5, 0x654, UR4 ;  /* 0x0000065405047896 */ /* 0x001fcc0008000004 */
[----:B------:R-:W-:Y:S01]  /*0330*/  LEA R29, R29, UR4, 0x3 ;  /* 0x000000041d1d7c11 */ /* 0x000fe2000f8e18ff */
[----:B---3--:R-:W-:Y:S01]  /*0340*/  FADD R2, R17, 9.9999997473787516356e-06 ;  /* 0x3727c5ac11027421 */ /* 0x008fe20000000000 */
[----:B----4-:R-:W-:Y:S01]  /*0350*/  FADD R16, R16, 9.9999997473787516356e-06 ;  /* 0x3727c5ac10107421 */ /* 0x010fe20000000000 */
[----:B------:R-:W-:-:S04]  /*0360*/  FADD R18, R18, 9.9999997473787516356e-06 ;  /* 0x3727c5ac12127421 */ /* 0x000fc80000000000 */
[----:B------:R-:W0:Y:S01]  /*0370*/  MUFU.SQRT R2, R2 ;  /* 0x0000000200027308 */ /* 0x000e220000002000 */
[C---:B------:R-:W-:Y:S01]  /*0380*/  FADD R4, -R12.reuse, R4 ;  /* 0x000000040c047221 */ /* 0x040fe20000000100 */
[----:B-----5:R-:W-:Y:S01]  /*0390*/  FADD R8, -R12, R8 ;  /* 0x000000080c087221 */ /* 0x020fe20000000100 */
[----:B------:R-:W-:-:S05]  /*03a0*/  FADD R19, R19, 9.9999997473787516356e-06 ;  /* 0x3727c5ac13137421 */ /* 0x000fca0000000000 */
[----:B------:R-:W1:Y:S08]  /*03b0*/  MUFU.SQRT R16, R16 ;  /* 0x0000001000107308 */ /* 0x000e700000002000 */
[----:B------:R-:W3:Y:S01]  /*03c0*/  MUFU.SQRT R12, R18 ;  /* 0x00000012000c7308 */ /* 0x000ee20000002000 */
[----:B0-----:R-:W-:-:S07]  /*03d0*/  FSETP.GT.AND P6, PT, R2, 8.50705917302346158658e+37, PT ;  /* 0x7e8000000200780b */ /* 0x001fce0003fc4000 */
[----:B------:R-:W0:Y:S01]  /*03e0*/  MUFU.SQRT R17, R19 ;  /* 0x0000001300117308 */ /* 0x000e220000002000 */
[----:B------:R-:W-:Y:S02]  /*03f0*/  FSETP.GEU.AND P5, PT, R2, 1.175494350822287508e-38, PT ;  /* 0x008000000200780b */ /* 0x000fe40003fae000 */
[----:B-1----:R-:W-:Y:S01]  /*0400*/  FSETP.GT.AND P2, PT, R16, 8.50705917302346158658e+37, PT ;  /* 0x7e8000001000780b */ /* 0x002fe20003f44000 */
[C---:B------:R-:W-:Y:S01]  /*0410*/  FADD R5, -R13.reuse, R5 ;  /* 0x000000050d057221 */ /* 0x040fe20000000100 */
[----:B------:R-:W-:Y:S01]  /*0420*/  FADD R9, -R13, R9 ;  /* 0x000000090d097221 */ /* 0x000fe20000000100 */
[----:B------:R-:W-:Y:S01]  /*0430*/  IMAD.MOV.U32 R13, RZ, RZ, 0x3e800000 ;  /* 0x3e800000ff0d7424 */ /* 0x000fe200078e00ff */
[----:B---3--:R-:W-:Y:S02]  /*0440*/  FSETP.GT.AND P4, PT, R12, 8.50705917302346158658e+37, PT ;  /* 0x7e8000000c00780b */ /* 0x008fe40003f84000 */
[----:B------:R-:W-:Y:S01]  /*0450*/  FSETP.GEU.AND P0, PT, R16, 1.175494350822287508e-38, PT ;  /* 0x008000001000780b */ /* 0x000fe20003f0e000 */
[----:B------:R-:W-:Y:S01]  /*0460*/  @P6 FMUL R2, R2, 0.25 ;  /* 0x3e80000002026820 */ /* 0x000fe20000400000 */
[----:B------:R-:W-:Y:S01]  /*0470*/  FSETP.GEU.AND P3, PT, R12, 1.175494350822287508e-38, PT ;  /* 0x008000000c00780b */ /* 0x000fe20003f6e000 */
[C---:B------:R-:W-:Y:S01]  /*0480*/  FADD R6, -R14.reuse, R6 ;  /* 0x000000060e067221 */ /* 0x040fe20000000100 */
[----:B------:R-:W-:Y:S01]  /*0490*/  FADD R10, -R14, R10 ;  /* 0x0000000a0e0a7221 */ /* 0x000fe20000000100 */
[----:B0-----:R-:W-:-:S02]  /*04a0*/  FSETP.GT.AND P1, PT, R17, 8.50705917302346158658e+37, PT ;  /* 0x7e8000001100780b */ /* 0x001fc40003f24000 */
[----:B------:R-:W-:Y:S02]  /*04b0*/  FSEL R14, R13, 1, P6 ;  /* 0x3f8000000d0e7808 */ /* 0x000fe40003000000 */
[C---:B------:R-:W-:Y:S01]  /*04c0*/  FSETP.GEU.AND P6, PT, R17.reuse, 1.175494350822287508e-38, PT ;  /* 0x008000001100780b */ /* 0x040fe20003fce000 */
[----:B------:R-:W-:Y:S01]  /*04d0*/  @!P5 FMUL R2, R2, 16777216 ;  /* 0x4b8000000202d820 */ /* 0x000fe20000400000 */
[----:B------:R-:W-:Y:S01]  /*04e0*/  @P2 FMUL R16, R16, 0.25 ;  /* 0x3e80000010102820 */ /* 0x000fe20000400000 */
[----:B------:R-:W-:Y:S02]  /*04f0*/  @P4 FMUL R12, R12, 0.25 ;  /* 0x3e8000000c0c4820 */ /* 0x000fe40000400000 */
[----:B------:R-:W0:Y:S01]  /*0500*/  MUFU.RCP R19, R2 ;  /* 0x0000000200137308 */ /* 0x000e220000001000 */
[----:B------:R-:W-:Y:S01]  /*0510*/  @!P0 FMUL R16, R16, 16777216 ;  /* 0x4b80000010108820 */ /* 0x000fe20000400000 */
[----:B------:R-:W-:Y:S02]  /*0520*/  @!P3 FMUL R12, R12, 16777216 ;  /* 0x4b8000000c0cb820 */ /* 0x000fe40000400000 */
[----:B------:R-:W-:-:S04]  /*0530*/  @P1 FMUL R17, R17, 0.25 ;  /* 0x3e80000011111820 */ /* 0x000fc80000400000 */
[----:B------:R-:W-:Y:S01]  /*0540*/  @!P6 FMUL R17, R17, 16777216 ;  /* 0x4b8000001111e820 */ /* 0x000fe20000400000 */
[----:B------:R-:W1:Y:S01]  /*0550*/  MUFU.RCP R16, R16 ;  /* 0x0000001000107308 */ /* 0x000e620000001000 */
[----:B------:R-:W-:Y:S01]  /*0560*/  @!P5 FMUL R14, R14, 16777216 ;  /* 0x4b8000000e0ed820 */ /* 0x000fe20000400000 */
[C---:B------:R-:W-:Y:S01]  /*0570*/  FADD R7, -R15.reuse, R7 ;  /* 0x000000070f077221 */ /* 0x040fe20000000100 */
[----:B------:R-:W-:Y:S01]  /*0580*/  FADD R11, -R15, R11 ;  /* 0x0000000b0f0b7221 */ /* 0x000fe20000000100 */
[----:B------:R-:W-:-:S04]  /*0590*/  FSEL R15, R13, 1, P2 ;  /* 0x3f8000000d0f7808 */ /* 0x000fc80001000000 */
[----:B------:R-:W3:Y:S01]  /*05a0*/  MUFU.RCP R12, R12 ;  /* 0x0000000c000c7308 */ /* 0x000ee20000001000 */
[----:B0-----:R-:W-:Y:S01]  /*05b0*/  FMUL R14, R19, R14 ;  /* 0x0000000e130e7220 */ /* 0x001fe20000400000 */
[----:B------:R-:W-:-:S06]  /*05c0*/  FSEL R19, R13, 1, P4 ;  /* 0x3f8000000d137808 */ /* 0x000fcc0002000000 */
[----:B------:R-:W0:Y:S01]  /*05d0*/  MUFU.RCP R17, R17 ;  /* 0x0000001100117308 */ /* 0x000e220000001000 */
[----:B------:R-:W-:Y:S01]  /*05e0*/  FSEL R2, R13, 1, P1 ;  /* 0x3f8000000d027808 */ /* 0x000fe20000800000 */
[----:B------:R-:W-:Y:S01]  /*05f0*/  @!P0 FMUL R15, R15, 16777216 ;  /* 0x4b8000000f0f8820 */ /* 0x000fe20000400000 */
[----:B------:R-:W-:-:S03]  /*0600*/  @!P3 FMUL R19, R19, 16777216 ;  /* 0x4b8000001313b820 */ /* 0x000fc60000400000 */
[----:B------:R-:W-:Y:S01]  /*0610*/  @!P6 FMUL R2, R2, 16777216 ;  /* 0x4b8000000202e820 */ /* 0x000fe20000400000 */
[----:B-1----:R-:W-:Y:S01]  /*0620*/  FMUL R15, R16, R15 ;  /* 0x0000000f100f7220 */ /* 0x002fe20000400000 */
[----:B---3--:R-:W-:Y:S01]  /*0630*/  FMUL R13, R12, R19 ;  /* 0x000000130c0d7220 */ /* 0x008fe20000400000 */
[C---:B------:R-:W-:Y:S02]  /*0640*/  FMUL R12, R14.reuse, R9 ;  /* 0x000000090e0c7220 */ /* 0x040fe40000400000 */
[C---:B------:R-:W-:Y:S01]  /*0650*/  FMUL R9, R15.reuse, R8 ;  /* 0x000000080f097220 */ /* 0x040fe20000400000 */
[----:B------:R-:W-:Y:S01]  /*0660*/  FMUL R15, R15, R4 ;  /* 0x000000040f0f7220 */ /* 0x000fe20000400000 */
[----:B0-----:R-:W-:Y:S02]  /*0670*/  FMUL R16, R17, R2 ;  /* 0x0000000211107220 */ /* 0x001fe40000400000 */
[----:B------:R-:W0:Y:S01]  /*0680*/  S2R R2, SR_TID.X ;  /* 0x0000000000027919 */ /* 0x000e220000002100 */
[----:B------:R-:W-:Y:S01]  /*0690*/  FMUL R14, R14, R5 ;  /* 0x000000050e0e7220 */ /* 0x000fe20000400000 */
[C---:B------:R-:W-:Y:S01]  /*06a0*/  FMUL R5, R13.reuse, R10 ;  /* 0x0000000a0d057220 */ /* 0x040fe20000400000 */
[----:B------:R-:W-:Y:S01]  /*06b0*/  FMUL R4, R16, R11 ;  /* 0x0000000b10047220 */ /* 0x000fe20000400000 */
[----:B--2---:R-:W-:Y:S01]  /*06c0*/  FFMA R15, R20, R15, R24 ;  /* 0x0000000f140f7223 */ /* 0x004fe20000000018 */
[----:B------:R-:W-:Y:S01]  /*06d0*/  FMUL R13, R13, R6 ;  /* 0x000000060d0d7220 */ /* 0x000fe20000400000 */
[----:B------:R-:W-:Y:S01]  /*06e0*/  FMUL R16, R16, R7 ;  /* 0x0000000710107220 */ /* 0x000fe20000400000 */
[----:B------:R-:W-:-:S02]  /*06f0*/  FFMA R14, R21, R14, R25 ;  /* 0x0000000e150e7223 */ /* 0x000fc40000000019 */
[----:B------:R-:W-:Y:S01]  /*0700*/  FFMA R13, R22, R13, R26 ;  /* 0x0000000d160d7223 */ /* 0x000fe2000000001a */
[----:B------:R-:W-:Y:S01]  /*0710*/  FSETP.GEU.AND P0, PT, R15, RZ, PT ;  /* 0x000000ff0f00720b */ /* 0x000fe20003f0e000 */
[----:B------:R-:W-:Y:S01]  /*0720*/  FFMA R16, R23, R16, R27 ;  /* 0x0000001017107223 */ /* 0x000fe2000000001b */
[----:B------:R-:W-:Y:S02]  /*0730*/  FSETP.GEU.AND P2, PT, R14, RZ, PT ;  /* 0x000000ff0e00720b */ /* 0x000fe40003f4e000 */
[----:B------:R-:W-:Y:S02]  /*0740*/  FSEL R6, R15, RZ, P0 ;  /* 0x000000ff0f067208 */ /* 0x000fe40000000000 */
[----:B------:R-:W-:Y:S02]  /*0750*/  FSETP.GEU.AND P1, PT, R13, RZ, PT ;  /* 0x000000ff0d00720b */ /* 0x000fe40003f2e000 */
[----:B------:R-:W-:Y:S02]  /*0760*/  FSETP.GEU.AND P0, PT, R16, RZ, PT ;  /* 0x000000ff1000720b */ /* 0x000fe40003f0e000 */
[----:B------:R-:W-:-:S02]  /*0770*/  FSEL R14, R14, RZ, P2 ;  /* 0x000000ff0e0e7208 */ /* 0x000fc40001000000 */
[----:B------:R-:W-:Y:S02]  /*0780*/  FSEL R8, R13, RZ, P1 ;  /* 0x000000ff0d087208 */ /* 0x000fe40000800000 */
[----:B------:R-:W-:Y:S01]  /*0790*/  FSEL R16, R16, RZ, P0 ;  /* 0x000000ff10107208 */ /* 0x000fe20000000000 */
[----:B------:R1:W-:Y:S04]  /*07a0*/  STS [R29], R6 ;  /* 0x000000061d007388 */ /* 0x0003e80000000800 */
[----:B------:R-:W-:Y:S04]  /*07b0*/  STS [R29+0x8], R14 ;  /* 0x0000080e1d007388 */ /* 0x000fe80000000800 */
[----:B------:R-:W-:Y:S04]  /*07c0*/  STS [R29+0x10], R8 ;  /* 0x000010081d007388 */ /* 0x000fe80000000800 */
[----:B------:R2:W-:Y:S01]  /*07d0*/  STS [R29+0x18], R16 ;  /* 0x000018101d007388 */ /* 0x0005e20000000800 */
[----:B------:R-:W-:-:S02]  /*07e0*/  LOP3.LUT R15, R3, 0x7f, RZ, 0xc0, !PT ;  /* 0x0000007f030f7812 */ /* 0x000fc400078ec0ff */
[----:B0-----:R-:W-:Y:S02]  /*07f0*/  LOP3.LUT R18, R2, 0x7f, RZ, 0xc0, !PT ;  /* 0x0000007f02127812 */ /* 0x001fe400078ec0ff */
[C---:B------:R-:W-:Y:S02]  /*0800*/  LOP3.LUT R2, R15.reuse, 0x80, RZ, 0xfc, !PT ;  /* 0x000000800f027812 */ /* 0x040fe400078efcff */
[C---:B-1----:R-:W-:Y:S02]  /*0810*/  LOP3.LUT R6, R15.reuse, 0x100, RZ, 0xfc, !PT ;  /* 0x000001000f067812 */ /* 0x042fe400078efcff */
[----:B------:R-:W-:Y:S01]  /*0820*/  LEA R13, R2, UR4, 0x3 ;  /* 0x00000004020d7c11 */ /* 0x000fe2000f8e18ff */
[----:B------:R-:W-:Y:S01]  /*0830*/  BAR.SYNC.DEFER_BLOCKING 0x0 ;  /* 0x0000000000007b1d */ /* 0x000fe20000010000 */
[----:B------:R-:W-:Y:S01]  /*0840*/  LOP3.LUT R2, R15, 0x180, RZ, 0xfc, !PT ;  /* 0x000001800f027812 */ /* 0x000fe200078efcff */
[----:B------:R-:W-:Y:S01]  /*0850*/  FFMA R12, R21, R12, R25 ;  /* 0x0000000c150c7223 */ /* 0x000fe20000000019 */
[----:B------:R-:W-:-:S02]  /*0860*/  LEA R18, R18, UR4, 0x3 ;  /* 0x0000000412127c11 */ /* 0x000fc4000f8e18ff */
[----:B------:R-:W-:Y:S02]  /*0870*/  LEA R21, R6, UR4, 0x3 ;  /* 0x0000000406157c11 */ /* 0x000fe4000f8e18ff */
[----:B------:R-:W-:Y:S01]  /*0880*/  LEA R2, R2, UR4, 0x3 ;  /* 0x0000000402027c11 */ /* 0x000fe2000f8e18ff */
[----:B------:R-:W-:Y:S01]  /*0890*/  FFMA R20, R20, R9, R24 ;  /* 0x0000000914147223 */ /* 0x000fe20000000018 */
[----:B------:R-:W-:Y:S01]  /*08a0*/  FFMA R22, R22, R5, R26 ;  /* 0x0000000516167223 */ /* 0x000fe2000000001a */
[----:B------:R-:W-:Y:S01]  /*08b0*/  FFMA R23, R23, R4, R27 ;  /* 0x0000000417177223 */ /* 0x000fe2000000001b */
[----:B------:R-:W-:Y:S04]  /*08c0*/  LDS R19, [R13] ;  /* 0x000000000d137984 */ /* 0x000fe80000000800 */
[----:B------:R-:W0:Y:S04]  /*08d0*/  LDS R17, [R18] ;  /* 0x0000000012117984 */ /* 0x000e280000000800 */
[----:B------:R-:W1:Y:S04]  /*08e0*/  LDS R7, [R21] ;  /* 0x0000000015077984 */ /* 0x000e680000000800 */
[----:B------:R-:W3:Y:S01]  /*08f0*/  LDS R6, [R2] ;  /* 0x0000000002067984 */ /* 0x000ee20000000800 */
[----:B------:R-:W-:Y:S01]  /*0900*/  FSETP.GEU.AND P0, PT, R23, RZ, PT ;  /* 0x000000ff1700720b */ /* 0x000fe20003f0e000 */
[----:B------:R-:W4:Y:S01]  /*0910*/  LDC.64 R4, c[0x0][0x238] ;  /* 0x00008e00ff047b82 */ /* 0x000f220000000a00 */
[----:B------:R-:W-:-:S02]  /*0920*/  FSETP.GEU.AND P1, PT, R22, RZ, PT ;  /* 0x000000ff1600720b */ /* 0x000fc40003f2e000 */
[----:B------:R-:W-:Y:S02]  /*0930*/  FSETP.GEU.AND P3, PT, R20, RZ, PT ;  /* 0x000000ff1400720b */ /* 0x000fe40003f6e000 */
[----:B------:R-:W-:Y:S02]  /*0940*/  FSETP.GEU.AND P2, PT, R12, RZ, PT ;  /* 0x000000ff0c00720b */ /* 0x000fe40003f4e000 */
[----:B--2---:R-:W-:Y:S01]  /*0950*/  FSEL R16, R23, RZ, P0 ;  /* 0x000000ff17107208 */ /* 0x004fe20000000000 */
[----:B------:R-:W-:Y:S01]  /*0960*/  BAR.SYNC.DEFER_BLOCKING 0x0 ;  /* 0x0000000000007b1d */ /* 0x000fe20000010000 */
[----:B------:R-:W-:Y:S02]  /*0970*/  FSEL R22, R22, RZ, P1 ;  /* 0x000000ff16167208 */ /* 0x000fe40000800000 */
[----:B------:R-:W-:Y:S02]  /*0980*/  FSEL R20, R20, RZ, P3 ;  /* 0x000000ff14147208 */ /* 0x000fe40001800000 */
[----:B------:R-:W-:-:S03]  /*0990*/  FSEL R10, R12, RZ, P2 ;  /* 0x000000ff0c0a7208 */ /* 0x000fc60001000000 */
[----:B------:R-:W-:Y:S04]  /*09a0*/  STS [R29], R20 ;  /* 0x000000141d007388 */ /* 0x000fe80000000800 */
[----:B------:R-:W-:Y:S04]  /*09b0*/  STS [R29+0x8], R10 ;  /* 0x0000080a1d007388 */ /* 0x000fe80000000800 */
[----:B------:R-:W-:Y:S04]  /*09c0*/  STS [R29+0x10], R22 ;  /* 0x000010161d007388 */ /* 0x000fe80000000800 */
[----:B------:R2:W-:Y:S01]  /*09d0*/  STS [R29+0x18], R16 ;  /* 0x000018101d007388 */ /* 0x0005e20000000800 */
[----:B------:R-:W-:Y:S01]  /*09e0*/  BAR.SYNC.DEFER_BLOCKING 0x0 ;  /* 0x0000000000007b1d */ /* 0x000fe20000010000 */
[----:B------:R-:W-:-:S02]  /*09f0*/  LOP3.LUT R3, R0, 0x7f, R3, 0xf8, !PT ;  /* 0x0000007f00037812 */ /* 0x000fc400078ef803 */
[----:B------:R-:W-:Y:S02]  /*0a00*/  PLOP3.LUT P0, PT, PT, PT, UP0, 0x80, 0x0 ;  /* 0x000000000000781c */ /* 0x000fe40003f0f008 */
[----:B------:R-:W-:Y:S02]  /*0a10*/  LOP3.LUT R8, R0, 0x80, R15, 0xfe, !PT ;  /* 0x0000008000087812 */ /* 0x000fe400078efe0f */
[----:B------:R-:W-:Y:S02]  /*0a20*/  PLOP3.LUT P1, PT, PT, PT, UP0, 0x80, 0x0 ;  /* 0x000000000000781c */ /* 0x000fe40003f2f008 */
[----:B------:R-:W-:Y:S01]  /*0a30*/  LEA R3, R3, UR8, 0xa ;  /* 0x0000000803037c11 */ /* 0x000fe2000f8e50ff */
[----:B------:R-:W5:Y:S04]  /*0a40*/  LDS R14, [R18] ;  /* 0x00000000120e7984 */ /* 0x000f680000000800 */
[----:B------:R-:W3:Y:S04]  /*0a50*/  LDS R13, [R13] ;  /* 0x000000000d0d7984 */ /* 0x000ee80000000800 */
[----:B------:R0:W5:Y:S01]  /*0a60*/  LDS R12, [R21] ;  /* 0x00000000150c7984 */ /* 0x0001620000000800 */
[----:B------:R-:W-:Y:S01]  /*0a70*/  LEA R11, R8, UR8, 0xa ;  /* 0x00000008080b7c11 */ /* 0x000fe2000f8e50ff */
[----:B----4-:R-:W-:Y:S01]  /*0a80*/  IMAD.WIDE R8, R3, 0x4, R4 ;  /* 0x0000000403087825 */ /* 0x010fe200078e0204 */
[----:B--2---:R-:W-:-:S03]  /*0a90*/  LOP3.LUT R16, R0, 0x180, R15, 0xfe, !PT ;  /* 0x0000018000107812 */ /* 0x004fc600078efe0f */
[----:B------:R-:W-:Y:S01]  /*0aa0*/  IMAD.WIDE R10, R11, 0x4, R4 ;  /* 0x000000040b0a7825 */ /* 0x000fe200078e0204 */
[----:B------:R-:W-:Y:S01]  /*0ab0*/  LOP3.LUT R0, R0, 0x100, R15, 0xfe, !PT ;  /* 0x0000010000007812 */ /* 0x000fe200078efe0f */
[----:B0-----:R0:W-:Y:S01]  /*0ac0*/  @!P0 STG.E desc[UR6][R8.64], R17 ;  /* 0x0000001108008986 */ /* 0x0011e2000c101906 */
[----:B------:R-:W-:-:S03]  /*0ad0*/  PLOP3.LUT P0, PT, PT, PT, UP0, 0x80, 0x0 ;  /* 0x000000000000781c */ /* 0x000fc60003f0f008 */
[----:B------:R2:W-:Y:S01]  /*0ae0*/  @!P1 STG.E desc[UR6][R10.64], R19 ;  /* 0x000000130a009986 */ /* 0x0005e2000c101906 */
[----:B------:R-:W-:Y:S02]  /*0af0*/  PLOP3.LUT P1, PT, PT, PT, UP0, 0x80, 0x0 ;  /* 0x000000000000781c */ /* 0x000fe40003f2f008 */
[----:B------:R-:W-:Y:S02]  /*0b00*/  PLOP3.LUT P2, PT, PT, PT, UP0, 0x80, 0x0 ;  /* 0x000000000000781c */ /* 0x000fe40003f4f008 */
[----:B------:R-:W-:Y:S02]  /*0b10*/  PLOP3.LUT P3, PT, PT, PT, UP0, 0x80, 0x0 ;  /* 0x000000000000781c */ /* 0x000fe40003f6f008 */
[----:B------:R-:W-:Y:S02]  /*0b20*/  LEA R15, R0, UR8, 0xa ;  /* 0x00000008000f7c11 */ /* 0x000fe4000f8e50ff */
[----:B------:R-:W-:Y:S02]  /*0b30*/  PLOP3.LUT P4, PT, PT, PT, UP0, 0x80, 0x0 ;  /* 0x000000000000781c */ /* 0x000fe40003f8f008 */
[----:B------:R-:W-:Y:S01]  /*0b40*/  LEA R21, R16, UR8, 0xa ;  /* 0x0000000810157c11 */ /* 0x000fe2000f8e50ff */
[C---:B------:R-:W-:Y:S01]  /*0b50*/  VIADD R23, R3.reuse, 0x80000 ;  /* 0x0008000003177836 */ /* 0x040fe20000000000 */
[----:B------:R-:W-:Y:S01]  /*0b60*/  PLOP3.LUT P5, PT, PT, PT, UP0, 0x40, 0x0 ;  /* 0x000000000000781c */ /* 0x000fe20003fae808 */
[----:B------:R-:W-:-:S02]  /*0b70*/  VIADD R25, R3, 0xa0000 ;  /* 0x000a000003197836 */ /* 0x000fc40000000000 */
[----:B------:R-:W-:Y:S02]  /*0b80*/  VIADD R27, R3, 0xc0000 ;  /* 0x000c0000031b7836 */ /* 0x000fe40000000000 */
[----:B0-----:R-:W-:-:S04]  /*0b90*/  IMAD.WIDE R8, R15, 0x4, R4 ;  /* 0x000000040f087825 */ /* 0x001fc800078e0204 */
[--C-:B--2---:R-:W-:Y:S01]  /*0ba0*/  IMAD.WIDE R10, R21, 0x4, R4.reuse ;  /* 0x00000004150a7825 */ /* 0x104fe200078e0204 */
[----:B-1----:R0:W-:Y:S03]  /*0bb0*/  @!P0 STG.E desc[UR6][R8.64], R7 ;  /* 0x0000000708008986 */ /* 0x0021e6000c101906 */
[--C-:B------:R-:W-:Y:S01]  /*0bc0*/  IMAD.WIDE R16, R23, 0x4, R4.reuse ;  /* 0x0000000417107825 */ /* 0x100fe200078e0204 */
[----:B---3--:R0:W-:Y:S03]  /*0bd0*/  @!P1 STG.E desc[UR6][R10.64], R6 ;  /* 0x000000060a009986 */ /* 0x0081e6000c101906 */
[--C-:B------:R-:W-:Y:S01]  /*0be0*/  IMAD.WIDE R18, R25, 0x4, R4.reuse ;  /* 0x0000000419127825 */ /* 0x100fe200078e0204 */
[----:B-----5:R0:W-:Y:S03]  /*0bf0*/  @!P2 STG.E desc[UR6][R16.64], R14 ;  /* 0x0000000e1000a986 */ /* 0x0201e6000c101906 */
[----:B------:R-:W-:Y:S01]  /*0c00*/  IMAD.WIDE R20, R27, 0x4, R4 ;  /* 0x000000041b147825 */ /* 0x000fe200078e0204 */
[----:B------:R0:W-:Y:S04]  /*0c10*/  @!P3 STG.E desc[UR6][R18.64], R13 ;  /* 0x0000000d1200b986 */ /* 0x0001e8000c101906 */
[----:B------:R0:W-:Y:S02]  /*0c20*/  @!P4 STG.E desc[UR6][R20.64], R12 ;  /* 0x0000000c1400c986 */ /* 0x0001e4000c101906 */
[----:B0-----:R-:W-:Y:S05]  /*0c30*/  @!P5 EXIT ;  /* 0x000000000000d94d */ /* 0x001fea0003800000 */
[----:B0-----:R-:W0:Y:S01]  /*0c40*/  LDS R7, [R2] ;  /* 0x0000000002077984 */ /* 0x001e220000000800 */
[----:B------:R-:W-:-:S04]  /*0c50*/  VIADD R3, R3, 0xe0000 ;  /* 0x000e000003037836 */ /* 0x000fc80000000000 */
[----:B------:R-:W-:-:S05]  /*0c60*/  IMAD.WIDE R4, R3, 0x4, R4 ;  /* 0x0000000403047825 */ /* 0x000fca00078e0204 */
[----:B0-----:R-:W-:Y:S01]  /*0c70*/  STG.E desc[UR6][R4.64], R7 ;  /* 0x0000000704007986 */ /* 0x001fe2000c101906 */
[----:B------:R-:W-:Y:S05]  /*0c80*/  EXIT ;  /* 0x000000000000794d */ /* 0x000fea0003800000 */
.L_x_0:
[----:B------:R-:W-:-:S00]  /*0c90*/  BRA `(.L_x_0) ;  /* 0xfffffffc00fc7947 */ /* 0x000fc0000383ffff */
[----:B------:R-:W-:-:S00]  /*0ca0*/  NOP ;  /* 0x0000000000007918 */ /* 0x000fc00000000000 */
        /* <DEDUP_REMOVED lines=13> */
.L_x_1:


//--------------------- .nv.global.init           --------------------------
	.section	.nv.global.init,"aw",@progbits
.nv.global.init:
	.type		_$_str,@object
	.size		_$_str,(_$_str_$_2 - _$_str)
_$_str:
        /*0000*/ 	.byte	0x5f, 0x5f, 0x43, 0x55, 0x44, 0x41, 0x5f, 0x46, 0x54, 0x5a, 0x00
	.type		_$_str_$_2,@object
	.size		_$_str_$_2,(.L_1 - _$_str_$_2)
_$_str_$_2:
        /*000b*/ 	.byte	0x5f, 0x5f, 0x43, 0x55, 0x44, 0x41, 0x5f, 0x50, 0x52, 0x45, 0x43, 0x5f, 0x53, 0x51, 0x52, 0x54
        /*001b*/ 	.byte	0x00
.L_1:


//--------------------- .nv.shared.triton_poi_fused__native_batch_norm_legit_no_training_relu_15 --------------------------
	.section	.nv.shared.triton_poi_fused__native_batch_norm_legit_no_training_relu_15,"aw",@nobits
	.sectionflags	@""
	.align	16
	.zero		1024


//--------------------- .nv.constant0.triton_poi_fused__native_batch_norm_legit_no_training_relu_15 --------------------------
	.section	.nv.constant0.triton_poi_fused__native_batch_norm_legit_no_training_relu_15,"a",@progbits
	.sectionflags	@""
	.align	4
.nv.constant0.triton_poi_fused__native_batch_norm_legit_no_training_relu_15:
	.zero		584
